//
// Generated by NVIDIA NVVM Compiler
//
// Compiler Build ID: CL-36424714
// Cuda compilation tools, release 13.0, V13.0.88
// Based on NVVM 20.0.0
//

.version 9.0
.target sm_100
.address_size 64

	// .globl	_Z7mat_mulPiS_S_

.visible .entry _Z7mat_mulPiS_S_(
	.param .u64 .ptr .align 1 _Z7mat_mulPiS_S__param_0,
	.param .u64 .ptr .align 1 _Z7mat_mulPiS_S__param_1,
	.param .u64 .ptr .align 1 _Z7mat_mulPiS_S__param_2
)
{
	.reg .pred 	%p<3>;
	.reg .b32 	%r<68>;
	.reg .b64 	%rd<21>;

	ld.param.u64 	%rd10, [_Z7mat_mulPiS_S__param_0];
	ld.param.u64 	%rd11, [_Z7mat_mulPiS_S__param_1];
	ld.param.u64 	%rd12, [_Z7mat_mulPiS_S__param_2];
	cvta.to.global.u64 	%rd13, %rd11;
	cvta.to.global.u64 	%rd14, %rd10;
	cvta.to.global.u64 	%rd1, %rd12;
	mov.u32 	%r9, %tid.x;
	mov.u32 	%r10, %tid.y;
	mov.u32 	%r11, %ntid.x;
	mad.lo.s32 	%r65, %r10, %r11, %r9;
	mov.u32 	%r12, %ntid.y;
	mul.lo.s32 	%r2, %r11, %r12;
	add.s64 	%rd2, %rd14, 32;
	add.s64 	%rd3, %rd13, 32768;
$L__BB0_1:
	shr.u32 	%r14, %r65, 10;
	and.b32  	%r15, %r14, 1023;
	mul.wide.u32 	%rd15, %r15, 4096;
	add.s64 	%rd20, %rd2, %rd15;
	and.b32  	%r16, %r65, 1023;
	mul.wide.u32 	%rd16, %r16, 4;
	add.s64 	%rd19, %rd3, %rd16;
	mov.b32 	%r66, 0;
	mov.u32 	%r67, %r66;
$L__BB0_2:
	ld.global.u32 	%r17, [%rd20+-32];
	ld.global.u32 	%r18, [%rd19+-32768];
	mad.lo.s32 	%r19, %r18, %r17, %r67;
	ld.global.u32 	%r20, [%rd20+-28];
	ld.global.u32 	%r21, [%rd19+-28672];
	mad.lo.s32 	%r22, %r21, %r20, %r19;
	ld.global.u32 	%r23, [%rd20+-24];
	ld.global.u32 	%r24, [%rd19+-24576];
	mad.lo.s32 	%r25, %r24, %r23, %r22;
	ld.global.u32 	%r26, [%rd20+-20];
	ld.global.u32 	%r27, [%rd19+-20480];
	mad.lo.s32 	%r28, %r27, %r26, %r25;
	ld.global.u32 	%r29, [%rd20+-16];
	ld.global.u32 	%r30, [%rd19+-16384];
	mad.lo.s32 	%r31, %r30, %r29, %r28;
	ld.global.u32 	%r32, [%rd20+-12];
	ld.global.u32 	%r33, [%rd19+-12288];
	mad.lo.s32 	%r34, %r33, %r32, %r31;
	ld.global.u32 	%r35, [%rd20+-8];
	ld.global.u32 	%r36, [%rd19+-8192];
	mad.lo.s32 	%r37, %r36, %r35, %r34;
	ld.global.u32 	%r38, [%rd20+-4];
	ld.global.u32 	%r39, [%rd19+-4096];
	mad.lo.s32 	%r40, %r39, %r38, %r37;
	ld.global.u32 	%r41, [%rd20];
	ld.global.u32 	%r42, [%rd19];
	mad.lo.s32 	%r43, %r42, %r41, %r40;
	ld.global.u32 	%r44, [%rd20+4];
	ld.global.u32 	%r45, [%rd19+4096];
	mad.lo.s32 	%r46, %r45, %r44, %r43;
	ld.global.u32 	%r47, [%rd20+8];
	ld.global.u32 	%r48, [%rd19+8192];
	mad.lo.s32 	%r49, %r48, %r47, %r46;
	ld.global.u32 	%r50, [%rd20+12];
	ld.global.u32 	%r51, [%rd19+12288];
	mad.lo.s32 	%r52, %r51, %r50, %r49;
	ld.global.u32 	%r53, [%rd20+16];
	ld.global.u32 	%r54, [%rd19+16384];
	mad.lo.s32 	%r55, %r54, %r53, %r52;
	ld.global.u32 	%r56, [%rd20+20];
	ld.global.u32 	%r57, [%rd19+20480];
	mad.lo.s32 	%r58, %r57, %r56, %r55;
	ld.global.u32 	%r59, [%rd20+24];
	ld.global.u32 	%r60, [%rd19+24576];
	mad.lo.s32 	%r61, %r60, %r59, %r58;
	ld.global.u32 	%r62, [%rd20+28];
	ld.global.u32 	%r63, [%rd19+28672];
	mad.lo.s32 	%r67, %r63, %r62, %r61;
	add.s32 	%r66, %r66, 16;
	add.s64 	%rd20, %rd20, 64;
	add.s64 	%rd19, %rd19, 65536;
	setp.ne.s32 	%p1, %r66, 1024;
	@%p1 bra 	$L__BB0_2;
	and.b32  	%r64, %r65, 1048575;
	mul.wide.u32 	%rd17, %r64, 4;
	add.s64 	%rd18, %rd1, %rd17;
	st.global.u32 	[%rd18], %r67;
	add.s32 	%r65, %r65, %r2;
	setp.lt.u32 	%p2, %r65, 1048576;
	@%p2 bra 	$L__BB0_1;
	ret;

}


// ===== COMPILED SASS (sm_100) =====

	.target	sm_100

	.elftype	@"ET_EXEC"


//--------------------- .note.nv.tkinfo           --------------------------
	.section	.note.nv.tkinfo,"",@"SHT_NOTE"
	.sectionflags	@"SHF_NOTE_NV_TKINFO"
	.tkinfo
        /*0018*/ 	.word	0x00000002
        /*0030*/ 	.string	""
        /*0030*/ 	.string	"ptxas"
        /*0030*/ 	.string	"Cuda compilation tools, release 13.0, V13.0.88"
        /*0030*/ 	.string	"Build cuda_13.0.r13.0/compiler.36424714_0"
        /*0030*/ 	.string	"-arch sm_100 -m 64 "



//--------------------- .note.nv.cuinfo           --------------------------
	.section	.note.nv.cuinfo,"",@"SHT_NOTE"
	.sectionflags	@"SHF_NOTE_NV_CUINFO"
        /*0018*/ 	.short	0x0002
        /*001a*/ 	.short	0x0064
        /*001c*/ 	.short	0x0082
	.zero		2


//--------------------- .nv.info                  --------------------------
	.section	.nv.info,"",@"SHT_CUDA_INFO"
	.align	4


	//----- nvinfo : EIATTR_REGCOUNT
	.align		4
        /*0000*/ 	.byte	0x04, 0x2f
        /*0002*/ 	.short	(.L_1 - .L_0)
	.align		4
.L_0:
        /*0004*/ 	.word	index@(_Z7mat_mulPiS_S_)
        /*0008*/ 	.word	0x0000001d


	//----- nvinfo : EIATTR_FRAME_SIZE
	.align		4
.L_1:
        /*000c*/ 	.byte	0x04, 0x11
        /*000e*/ 	.short	(.L_3 - .L_2)
	.align		4
.L_2:
        /*0010*/ 	.word	index@(_Z7mat_mulPiS_S_)
        /*0014*/ 	.word	0x00000000


	//----- nvinfo : EIATTR_MIN_STACK_SIZE
	.align		4
.L_3:
        /*0018*/ 	.byte	0x04, 0x12
        /*001a*/ 	.short	(.L_5 - .L_4)
	.align		4
.L_4:
        /*001c*/ 	.word	index@(_Z7mat_mulPiS_S_)
        /*0020*/ 	.word	0x00000000
.L_5:


//--------------------- .nv.compat                --------------------------
	.section	.nv.compat,"",@"SHT_CUDA_COMPAT_INFO"
	.align	4
        /*0000*/ 	.byte	0x02, 0x09, 0x00, 0x00, 0x02, 0x02, 0x01, 0x00, 0x02, 0x05, 0x05, 0x00, 0x03, 0x07, 0x01, 0x01
        /*0010*/ 	.byte	0x02, 0x03, 0x00, 0x00, 0x02, 0x06, 0x01, 0x00, 0x04, 0x0b, 0x08, 0x00, 0x09, 0x00, 0x00, 0x00
        /*0020*/ 	.byte	0x00, 0x00, 0x00, 0x00


//--------------------- .nv.info._Z7mat_mulPiS_S_ --------------------------
	.section	.nv.info._Z7mat_mulPiS_S_,"",@"SHT_CUDA_INFO"
	.sectionflags	@""
	.align	4


	//----- nvinfo : EIATTR_CUDA_API_VERSION
	.align		4
        /*0000*/ 	.byte	0x04, 0x37
        /*0002*/ 	.short	(.L_7 - .L_6)
.L_6:
        /*0004*/ 	.word	0x00000082


	//----- nvinfo : EIATTR_KPARAM_INFO
	.align		4
.L_7:
        /*0008*/ 	.byte	0x04, 0x17
        /*000a*/ 	.short	(.L_9 - .L_8)
.L_8:
        /*000c*/ 	.word	0x00000000
        /*0010*/ 	.short	0x0002
        /*0012*/ 	.short	0x0010
        /*0014*/ 	.byte	0x00, 0xf5, 0x21, 0x00


	//----- nvinfo : EIATTR_KPARAM_INFO
	.align		4
.L_9:
        /*0018*/ 	.byte	0x04, 0x17
        /*001a*/ 	.short	(.L_11 - .L_10)
.L_10:
        /*001c*/ 	.word	0x00000000
        /*0020*/ 	.short	0x0001
        /*0022*/ 	.short	0x0008
        /*0024*/ 	.byte	0x00, 0xf5, 0x21, 0x00


	//----- nvinfo : EIATTR_KPARAM_INFO
	.align		4
.L_11:
        /*0028*/ 	.byte	0x04, 0x17
        /*002a*/ 	.short	(.L_13 - .L_12)
.L_12:
        /*002c*/ 	.word	0x00000000
        /*0030*/ 	.short	0x0000
        /*0032*/ 	.short	0x0000
        /*0034*/ 	.byte	0x00, 0xf5, 0x21, 0x00


	//----- nvinfo : EIATTR_SPARSE_MMA_MASK
	.align		4
.L_13:
        /*0038*/ 	.byte	0x03, 0x50
        /*003a*/ 	.short	0x0000


	//----- nvinfo : EIATTR_MAXREG_COUNT
	.align		4
        /*003c*/ 	.byte	0x03, 0x1b
        /*003e*/ 	.short	0x00ff


	//----- nvinfo : EIATTR_MERCURY_ISA_VERSION
	.align		4
        /*0040*/ 	.byte	0x03, 0x5f
        /*0042*/ 	.short	0x0101


	//----- nvinfo : EIATTR_VRC_CTA_INIT_COUNT
	.align		4
        /*0044*/ 	.byte	0x02, 0x4a
	.zero		1
	.zero		1


	//----- nvinfo : EIATTR_EXIT_INSTR_OFFSETS
	.align		4
        /*0048*/ 	.byte	0x04, 0x1c
        /*004a*/ 	.short	(.L_15 - .L_14)


	//   ....[0]....
.L_14:
        /*004c*/ 	.word	0x000005c0


	//----- nvinfo : EIATTR_CRS_STACK_SIZE
	.align		4
.L_15:
        /*0050*/ 	.byte	0x04, 0x1e
        /*0052*/ 	.short	(.L_17 - .L_16)
.L_16:
        /*0054*/ 	.word	0x00000000


	//----- nvinfo : EIATTR_CBANK_PARAM_SIZE
	.align		4
.L_17:
        /*0058*/ 	.byte	0x03, 0x19
        /*005a*/ 	.short	0x0018


	//----- nvinfo : EIATTR_PARAM_CBANK
	.align		4
        /*005c*/ 	.byte	0x04, 0x0a
        /*005e*/ 	.short	(.L_19 - .L_18)
	.align		4
.L_18:
        /*0060*/ 	.word	index@(.nv.constant0._Z7mat_mulPiS_S_)
        /*0064*/ 	.short	0x0380
        /*0066*/ 	.short	0x0018


	//----- nvinfo : EIATTR_SW_WAR
	.align		4
.L_19:
        /*0068*/ 	.byte	0x04, 0x36
        /*006a*/ 	.short	(.L_21 - .L_20)
.L_20:
        /*006c*/ 	.word	0x00000008
.L_21:


//--------------------- .nv.callgraph             --------------------------
	.section	.nv.callgraph,"",@"SHT_CUDA_CALLGRAPH"
	.align	4
	.sectionentsize	8
	.align		4
        /*0000*/ 	.word	0x00000000
	.align		4
        /*0004*/ 	.word	0xffffffff
	.align		4
        /*0008*/ 	.word	0x00000000
	.align		4
        /*000c*/ 	.word	0xfffffffe
	.align		4
        /*0010*/ 	.word	0x00000000
	.align		4
        /*0014*/ 	.word	0xfffffffd
	.align		4
        /*0018*/ 	.word	0x00000000
	.align		4
        /*001c*/ 	.word	0xfffffffc


//--------------------- .text._Z7mat_mulPiS_S_    --------------------------
	.section	.text._Z7mat_mulPiS_S_,"ax",@progbits
	.align	128
        .global         _Z7mat_mulPiS_S_
        .type           _Z7mat_mulPiS_S_,@function
        .size           _Z7mat_mulPiS_S_,(.L_x_3 - _Z7mat_mulPiS_S_)
        .other          _Z7mat_mulPiS_S_,@"STO_CUDA_ENTRY STV_DEFAULT"
_Z7mat_mulPiS_S_:
.text._Z7mat_mulPiS_S_:
[----:B------:R-:W-:Y:S01]  /*0000*/  LDC R1, c[0x0][0x37c] ;  /* 0x0000df00ff017b82 */ /* 0x000fe20000000800 */
[----:B------:R-:W0:Y:S01]  /*0010*/  S2R R6, SR_TID.X ;  /* 0x0000000000067919 */ /* 0x000e220000002100 */
[----:B------:R-:W1:Y:S01]  /*0020*/  LDCU.128 UR8, c[0x0][0x380] ;  /* 0x00007000ff0877ac */ /* 0x000e620008000c00 */
[----:B------:R-:W0:Y:S01]  /*0030*/  S2R R3, SR_TID.Y ;  /* 0x0000000000037919 */ /* 0x000e220000002200 */
[----:B------:R-:W2:Y:S01]  /*0040*/  LDCU UR14, c[0x0][0x360] ;  /* 0x00006c00ff0e77ac */ /* 0x000ea20008000800 */
[----:B------:R-:W2:Y:S01]  /*0050*/  LDCU UR4, c[0x0][0x364] ;  /* 0x00006c80ff0477ac */ /* 0x000ea20008000800 */
[----:B------:R-:W3:Y:S01]  /*0060*/  LDCU.64 UR12, c[0x0][0x358] ;  /* 0x00006b00ff0c77ac */ /* 0x000ee20008000a00 */
[----:B-1----:R-:W-:Y:S02]  /*0070*/  UIADD3 UR7, UP0, UPT, UR8, 0x20, URZ ;  /* 0x0000002008077890 */ /* 0x002fe4000ff1e0ff */
[----:B------:R-:W-:Y:S02]  /*0080*/  UIADD3 UR5, UP1, UPT, UR10, 0x8000, URZ ;  /* 0x000080000a057890 */ /* 0x000fe4000ff3e0ff */
[----:B------:R-:W-:-:S02]  /*0090*/  UIADD3.X UR8, UPT, UPT, URZ, UR9, URZ, UP0, !UPT ;  /* 0x00000009ff087290 */ /* 0x000fc400087fe4ff */
[----:B------:R-:W-:Y:S02]  /*00a0*/  UIADD3.X UR6, UPT, UPT, URZ, UR11, URZ, UP1, !UPT ;  /* 0x0000000bff067290 */ /* 0x000fe40008ffe4ff */
[----:B--2---:R-:W-:Y:S02]  /*00b0*/  UIMAD UR4, UR14, UR4, URZ ;  /* 0x000000040e0472a4 */ /* 0x004fe4000f8e02ff */
[----:B0--3--:R-:W-:-:S10]  /*00c0*/  IMAD R6, R3, UR14, R6 ;  /* 0x0000000e03067c24 */ /* 0x009fd4000f8e0206 */
.L_x_1:
[----:B------:R-:W-:Y:S02]  /*00d0*/  SHF.R.U32.HI R0, RZ, 0xa, R6 ;  /* 0x0000000aff007819 */ /* 0x000fe40000011606 */
[----:B0-----:R-:W-:Y:S02]  /*00e0*/  MOV R2, UR7 ;  /* 0x0000000700027c02 */ /* 0x001fe40008000f00 */
[----:B------:R-:W-:Y:S02]  /*00f0*/  MOV R3, UR8 ;  /* 0x0000000800037c02 */ /* 0x000fe40008000f00 */
[----:B------:R-:W-:Y:S01]  /*0100*/  LOP3.LUT R7, R0, 0x3ff, RZ, 0xc0, !PT ;  /* 0x000003ff00077812 */ /* 0x000fe200078ec0ff */
[----:B------:R-:W-:Y:S01]  /*0110*/  HFMA2 R0, -RZ, RZ, 0, 0 ;  /* 0x00000000ff007431 */ /* 0x000fe200000001ff */
[----:B------:R-:W-:Y:S02]  /*0120*/  MOV R4, UR5 ;  /* 0x0000000500047c02 */ /* 0x000fe40008000f00 */
[----:B------:R-:W-:Y:S01]  /*0130*/  MOV R5, UR6 ;  /* 0x0000000600057c02 */ /* 0x000fe20008000f00 */
[----:B------:R-:W-:Y:S01]  /*0140*/  IMAD.WIDE.U32 R2, R7, 0x1000, R2 ;  /* 0x0000100007027825 */ /* 0x000fe200078e0002 */
[----:B------:R-:W-:-:S02]  /*0150*/  LOP3.LUT R9, R6, 0x3ff, RZ, 0xc0, !PT ;  /* 0x000003ff06097812 */ /* 0x000fc400078ec0ff */
[----:B------:R-:W-:Y:S02]  /*0160*/  MOV R11, RZ ;  /* 0x000000ff000b7202 */ /* 0x000fe40000000f00 */
[----:B------:R-:W-:Y:S01]  /*0170*/  MOV R10, R2 ;  /* 0x00000002000a7202 */ /* 0x000fe20000000f00 */
[----:B------:R-:W-:Y:S01]  /*0180*/  IMAD.WIDE.U32 R4, R9, 0x4, R4 ;  /* 0x0000000409047825 */ /* 0x000fe200078e0004 */
[----:B------:R-:W-:-:S03]  /*0190*/  MOV R13, R3 ;  /* 0x00000003000d7202 */ /* 0x000fc60000000f00 */
[----:B------:R-:W-:Y:S01]  /*01a0*/  IMAD.MOV.U32 R3, RZ, RZ, R5 ;  /* 0x000000ffff037224 */ /* 0x000fe200078e0005 */
[----:B------:R-:W-:-:S07]  /*01b0*/  MOV R2, R4 ;  /* 0x0000000400027202 */ /* 0x000fce0000000f00 */
.L_x_0:
[----:B------:R-:W-:Y:S01]  /*01c0*/  MOV R4, R10 ;  /* 0x0000000a00047202 */ /* 0x000fe20000000f00 */
[----:B------:R-:W-:Y:S01]  /*01d0*/  IMAD.MOV.U32 R5, RZ, RZ, R13 ;  /* 0x000000ffff057224 */ /* 0x000fe200078e000d */
[----:B------:R-:W2:Y:S04]  /*01e0*/  LDG.E R26, desc[UR12][R2.64+-0x7000] ;  /* 0xff90000c021a7981 */ /* 0x000ea8000c1e1900 */
[----:B------:R-:W3:Y:S04]  /*01f0*/  LDG.E R12, desc[UR12][R4.64+-0x20] ;  /* 0xffffe00c040c7981 */ /* 0x000ee8000c1e1900 */
[----:B------:R-:W3:Y:S04]  /*0200*/  LDG.E R13, desc[UR12][R2.64+-0x8000] ;  /* 0xff80000c020d7981 */ /* 0x000ee8000c1e1900 */
[----:B------:R-:W2:Y:S04]  /*0210*/  LDG.E R25, desc[UR12][R4.64+-0x1c] ;  /* 0xffffe40c04197981 */ /* 0x000ea8000c1e1900 */
[----:B------:R-:W4:Y:S04]  /*0220*/  LDG.E R19, desc[UR12][R4.64+-0x18] ;  /* 0xffffe80c04137981 */ /* 0x000f28000c1e1900 */
[----:B------:R-:W4:Y:S04]  /*0230*/  LDG.E R20, desc[UR12][R2.64+-0x6000] ;  /* 0xffa0000c02147981 */ /* 0x000f28000c1e1900 */
[----:B------:R-:W5:Y:S04]  /*0240*/  LDG.E R22, desc[UR12][R4.64+-0x14] ;  /* 0xffffec0c04167981 */ /* 0x000f68000c1e1900 */
        /* <DEDUP_REMOVED lines=11> */
[----:B------:R-:W5:Y:S01]  /*0300*/  LDG.E R14, desc[UR12][R2.64+0x1000] ;  /* 0x0010000c020e7981 */ /* 0x000f62000c1e1900 */
[----:B---3--:R-:W-:-:S03]  /*0310*/  IMAD R12, R12, R13, R11 ;  /* 0x0000000d0c0c7224 */ /* 0x008fc600078e020b */
[----:B------:R-:W3:Y:S01]  /*0320*/  LDG.E R13, desc[UR12][R4.64+0x4] ;  /* 0x0000040c040d7981 */ /* 0x000ee2000c1e1900 */
[----:B--2---:R-:W-:-:S03]  /*0330*/  IMAD R25, R25, R26, R12 ;  /* 0x0000001a19197224 */ /* 0x004fc600078e020c */
[----:B------:R-:W2:Y:S04]  /*0340*/  LDG.E R11, desc[UR12][R4.64+0x8] ;  /* 0x0000080c040b7981 */ /* 0x000ea8000c1e1900 */
[----:B------:R-:W2:Y:S01]  /*0350*/  LDG.E R12, desc[UR12][R2.64+0x2000] ;  /* 0x0020000c020c7981 */ /* 0x000ea2000c1e1900 */
[----:B----4-:R-:W-:-:S03]  /*0360*/  IMAD R25, R19, R20, R25 ;  /* 0x0000001413197224 */ /* 0x010fc600078e0219 */
[----:B------:R-:W4:Y:S04]  /*0370*/  LDG.E R19, desc[UR12][R4.64+0xc] ;  /* 0x00000c0c04137981 */ /* 0x000f28000c1e1900 */
[----:B------:R-:W4:Y:S01]  /*0380*/  LDG.E R20, desc[UR12][R2.64+0x3000] ;  /* 0x0030000c02147981 */ /* 0x000f22000c1e1900 */
[----:B-----5:R-:W-:-:S03]  /*0390*/  IMAD R25, R22, R21, R25 ;  /* 0x0000001516197224 */ /* 0x020fc600078e0219 */
[----:B------:R-:W5:Y:S04]  /*03a0*/  LDG.E R21, desc[UR12][R4.64+0x10] ;  /* 0x0000100c04157981 */ /* 0x000f68000c1e1900 */
[----:B------:R-:W5:Y:S01]  /*03b0*/  LDG.E R22, desc[UR12][R2.64+0x4000] ;  /* 0x0040000c02167981 */ /* 0x000f62000c1e1900 */
[----:B------:R-:W-:-:S03]  /*03c0*/  IMAD R25, R23, R24, R25 ;  /* 0x0000001817197224 */ /* 0x000fc600078e0219 */
[----:B------:R-:W5:Y:S04]  /*03d0*/  LDG.E R23, desc[UR12][R4.64+0x14] ;  /* 0x0000140c04177981 */ /* 0x000f68000c1e1900 */
[----:B------:R-:W5:Y:S01]  /*03e0*/  LDG.E R24, desc[UR12][R2.64+0x5000] ;  /* 0x0050000c02187981 */ /* 0x000f62000c1e1900 */
[----:B------:R-:W-:-:S03]  /*03f0*/  IMAD R25, R17, R18, R25 ;  /* 0x0000001211197224 */ /* 0x000fc600078e0219 */
[----:B------:R-:W5:Y:S04]  /*0400*/  LDG.E R18, desc[UR12][R4.64+0x18] ;  /* 0x0000180c04127981 */ /* 0x000f68000c1e1900 */
[----:B------:R-:W5:Y:S01]  /*0410*/  LDG.E R17, desc[UR12][R2.64+0x6000] ;  /* 0x0060000c02117981 */ /* 0x000f62000c1e1900 */
[----:B------:R-:W-:-:S03]  /*0420*/  IMAD R25, R7, R8, R25 ;  /* 0x0000000807197224 */ /* 0x000fc600078e0219 */
[----:B------:R-:W5:Y:S04]  /*0430*/  LDG.E R7, desc[UR12][R4.64+0x1c] ;  /* 0x00001c0c04077981 */ /* 0x000f68000c1e1900 */
[----:B------:R0:W5:Y:S01]  /*0440*/  LDG.E R8, desc[UR12][R2.64+0x7000] ;  /* 0x0070000c02087981 */ /* 0x000162000c1e1900 */
[----:B------:R-:W-:-:S04]  /*0450*/  IMAD R9, R10, R9, R25 ;  /* 0x000000090a097224 */ /* 0x000fc800078e0219 */
[----:B------:R-:W-:Y:S01]  /*0460*/  IMAD R9, R15, R16, R9 ;  /* 0x000000100f097224 */ /* 0x000fe200078e0209 */
[----:B------:R-:W-:-:S04]  /*0470*/  IADD3 R0, PT, PT, R0, 0x10, RZ ;  /* 0x0000001000007810 */ /* 0x000fc80007ffe0ff */
[----:B------:R-:W-:Y:S02]  /*0480*/  ISETP.NE.AND P0, PT, R0, 0x400, PT ;  /* 0x000004000000780c */ /* 0x000fe40003f05270 */
[----:B------:R-:W-:Y:S02]  /*0490*/  IADD3 R10, P1, PT, R4, 0x40, RZ ;  /* 0x00000040040a7810 */ /* 0x000fe40007f3e0ff */
[----:B0-----:R-:W-:-:S04]  /*04a0*/  IADD3 R2, P2, PT, R2, 0x10000, RZ ;  /* 0x0001000002027810 */ /* 0x001fc80007f5e0ff */
[----:B------:R-:W-:Y:S01]  /*04b0*/  IADD3.X R3, PT, PT, RZ, R3, RZ, P2, !PT ;  /* 0x00000003ff037210 */ /* 0x000fe200017fe4ff */
[----:B---3--:R-:W-:-:S04]  /*04c0*/  IMAD R9, R13, R14, R9 ;  /* 0x0000000e0d097224 */ /* 0x008fc800078e0209 */
[----:B--2---:R-:W-:-:S04]  /*04d0*/  IMAD R9, R11, R12, R9 ;  /* 0x0000000c0b097224 */ /* 0x004fc800078e0209 */
[----:B----4-:R-:W-:-:S04]  /*04e0*/  IMAD R9, R19, R20, R9 ;  /* 0x0000001413097224 */ /* 0x010fc800078e0209 */
[----:B-----5:R-:W-:-:S04]  /*04f0*/  IMAD R9, R21, R22, R9 ;  /* 0x0000001615097224 */ /* 0x020fc800078e0209 */
[----:B------:R-:W-:Y:S01]  /*0500*/  IMAD R9, R23, R24, R9 ;  /* 0x0000001817097224 */ /* 0x000fe200078e0209 */
[----:B------:R-:W-:-:S03]  /*0510*/  IADD3.X R13, PT, PT, RZ, R5, RZ, P1, !PT ;  /* 0x00000005ff0d7210 */ /* 0x000fc60000ffe4ff */
[----:B------:R-:W-:-:S04]  /*0520*/  IMAD R9, R18, R17, R9 ;  /* 0x0000001112097224 */ /* 0x000fc800078e0209 */
[----:B------:R-:W-:Y:S01]  /*0530*/  IMAD R11, R7, R8, R9 ;  /* 0x00000008070b7224 */ /* 0x000fe200078e0209 */
[----:B------:R-:W-:Y:S06]  /*0540*/  @P0 BRA `(.L_x_0) ;  /* 0xfffffffc001c0947 */ /* 0x000fec000383ffff */
[----:B------:R-:W0:Y:S01]  /*0550*/  LDC.64 R2, c[0x0][0x390] ;  /* 0x0000e400ff027b82 */ /* 0x000e220000000a00 */
[C---:B------:R-:W-:Y:S02]  /*0560*/  LOP3.LUT R5, R6.reuse, 0xfffff, RZ, 0xc0, !PT ;  /* 0x000fffff06057812 */ /* 0x040fe400078ec0ff */
[----:B------:R-:W-:-:S04]  /*0570*/  IADD3 R6, PT, PT, R6, UR4, RZ ;  /* 0x0000000406067c10 */ /* 0x000fc8000fffe0ff */
[----:B------:R-:W-:Y:S01]  /*0580*/  ISETP.GE.U32.AND P0, PT, R6, 0x100000, PT ;  /* 0x001000000600780c */ /* 0x000fe20003f06070 */
[----:B0-----:R-:W-:-:S05]  /*0590*/  IMAD.WIDE.U32 R2, R5, 0x4, R2 ;  /* 0x0000000405027825 */ /* 0x001fca00078e0002 */
[----:B------:R0:W-:Y:S07]  /*05a0*/  STG.E desc[UR12][R2.64], R11 ;  /* 0x0000000b02007986 */ /* 0x0001ee000c10190c */
[----:B------:R-:W-:Y:S05]  /*05b0*/  @!P0 BRA `(.L_x_1) ;  /* 0xfffffff800c48947 */ /* 0x000fea000383ffff */
[----:B------:R-:W-:Y:S05]  /*05c0*/  EXIT ;  /* 0x000000000000794d */ /* 0x000fea0003800000 */
.L_x_2:
[----:B------:R-:W-:-:S00]  /*05d0*/  BRA `(.L_x_2) ;  /* 0xfffffffc00fc7947 */ /* 0x000fc0000383ffff */
[----:B------:R-:W-:-:S00]  /*05e0*/  NOP ;  /* 0x0000000000007918 */ /* 0x000fc00000000000 */
        /* <DEDUP_REMOVED lines=9> */
.L_x_3:


//--------------------- .nv.shared.reserved.0     --------------------------
	.section	.nv.shared.reserved.0,"aw",@nobits
	.weak		__nv_reservedSMEM_offset_0_alias
	.size		__nv_reservedSMEM_offset_0_alias, 0, 64
	.other		__nv_reservedSMEM_offset_0_alias,@"STO_CUDA_RESERVED_SHARED STV_DEFAULT"
__nv_reservedSMEM_offset_0_alias:
	.zero		0
	.zero		64


//--------------------- .nv.constant0._Z7mat_mulPiS_S_ --------------------------
	.section	.nv.constant0._Z7mat_mulPiS_S_,"a",@progbits
	.sectionflags	@""
	.align	4
.nv.constant0._Z7mat_mulPiS_S_:
	.zero		920


//--------------------- SYMBOLS --------------------------

	.type		.nv.reservedSmem.offset0,@object
	.size		.nv.reservedSmem.offset0,0x4
